	.headerflags	@"EF_CUDA_TEXMODE_UNIFIED EF_CUDA_64BIT_ADDRESS EF_CUDA_SM86 EF_CUDA_VIRTUAL_SM(EF_CUDA_SM86)"
	.elftype	@"ET_EXEC"


//--------------------- .nv.info                  --------------------------
	.section	.nv.info,"",@"SHT_CUDA_INFO"
	.align	4


	//----- nvinfo : EIATTR_REGCOUNT
	.align		4
        /*0000*/ 	.byte	0x04, 0x2f
        /*0002*/ 	.short	(.L_2 - .L_1)
	.align		4
.L_1:
        /*0004*/ 	.word	index@(triton_red_fused__scaled_dot_product_flash_attention__to_copy_add_mean_mul_pow_rsqrt_2)
        /*0008*/ 	.word	0x0000002f


	//----- nvinfo : EIATTR_MIN_STACK_SIZE
	.align		4
.L_2:
        /*000c*/ 	.byte	0x04, 0x12
        /*000e*/ 	.short	(.L_4 - .L_3)
	.align		4
.L_3:
        /*0010*/ 	.word	index@(triton_red_fused__scaled_dot_product_flash_attention__to_copy_add_mean_mul_pow_rsqrt_2)
        /*0014*/ 	.word	0x00000000


	//----- nvinfo : EIATTR_FRAME_SIZE
	.align		4
.L_4:
        /*0018*/ 	.byte	0x04, 0x11
        /*001a*/ 	.short	(.L_6 - .L_5)
	.align		4
.L_5:
        /*001c*/ 	.word	index@(triton_red_fused__scaled_dot_product_flash_attention__to_copy_add_mean_mul_pow_rsqrt_2)
        /*0020*/ 	.word	0x00000000


	//----- nvinfo : EIATTR_MIN_STACK_SIZE
	.align		4
.L_6:
        /*0024*/ 	.byte	0x04, 0x12
        /*0026*/ 	.short	(.L_8 - .L_7)
	.align		4
.L_7:
        /*0028*/ 	.word	index@(triton_red_fused__scaled_dot_product_flash_attention__to_copy_add_mean_mul_pow_rsqrt_2)
        /*002c*/ 	.word	0x00000000
.L_8:


//--------------------- .nv.info.triton_red_fused__scaled_dot_product_flash_attention__to_copy_add_mean_mul_pow_rsqrt_2 --------------------------
	.section	.nv.info.triton_red_fused__scaled_dot_product_flash_attention__to_copy_add_mean_mul_pow_rsqrt_2,"",@"SHT_CUDA_INFO"
	.sectionflags	@""
	.align	4


	//----- nvinfo : EIATTR_CUDA_API_VERSION
	.align		4
        /*0000*/ 	.byte	0x04, 0x37
        /*0002*/ 	.short	(.L_10 - .L_9)
.L_9:
        /*0004*/ 	.word	0x0000007c


	//----- nvinfo : EIATTR_SW2861232_WAR
	.align		4
.L_10:
        /*0008*/ 	.byte	0x01, 0x35
	.zero		2


	//----- nvinfo : EIATTR_PARAM_CBANK
	.align		4
        /*000c*/ 	.byte	0x04, 0x0a
        /*000e*/ 	.short	(.L_12 - .L_11)
	.align		4
.L_11:
        /*0010*/ 	.word	index@(.nv.constant0.triton_red_fused__scaled_dot_product_flash_attention__to_copy_add_mean_mul_pow_rsqrt_2)
        /*0014*/ 	.short	0x0160
        /*0016*/ 	.short	0x0048


	//----- nvinfo : EIATTR_CBANK_PARAM_SIZE
	.align		4
.L_12:
        /*0018*/ 	.byte	0x03, 0x19
        /*001a*/ 	.short	0x0048


	//----- nvinfo : EIATTR_KPARAM_INFO
	.align		4
        /*001c*/ 	.byte	0x04, 0x17
        /*001e*/ 	.short	(.L_14 - .L_13)
.L_13:
        /*0020*/ 	.word	0x00000000
        /*0024*/ 	.short	0x0009
        /*0026*/ 	.short	0x0040
        /*0028*/ 	.byte	0x00, 0xf4, 0x21, 0x00


	//----- nvinfo : EIATTR_KPARAM_INFO
	.align		4
.L_14:
        /*002c*/ 	.byte	0x04, 0x17
        /*002e*/ 	.short	(.L_16 - .L_15)
.L_15:
        /*0030*/ 	.word	0x00000000
        /*0034*/ 	.short	0x0008
        /*0036*/ 	.short	0x003c
        /*0038*/ 	.byte	0x00, 0xf0, 0x11, 0x00


	//----- nvinfo : EIATTR_KPARAM_INFO
	.align		4
.L_16:
        /*003c*/ 	.byte	0x04, 0x17
        /*003e*/ 	.short	(.L_18 - .L_17)
.L_17:
        /*0040*/ 	.word	0x00000000
        /*0044*/ 	.short	0x0007
        /*0046*/ 	.short	0x0038
        /*0048*/ 	.byte	0x00, 0xf0, 0x11, 0x00


	//----- nvinfo : EIATTR_KPARAM_INFO
	.align		4
.L_18:
        /*004c*/ 	.byte	0x04, 0x17
        /*004e*/ 	.short	(.L_20 - .L_19)
.L_19:
        /*0050*/ 	.word	0x00000000
        /*0054*/ 	.short	0x0006
        /*0056*/ 	.short	0x0030
        /*0058*/ 	.byte	0x00, 0xf4, 0x21, 0x00


	//----- nvinfo : EIATTR_KPARAM_INFO
	.align		4
.L_20:
        /*005c*/ 	.byte	0x04, 0x17
        /*005e*/ 	.short	(.L_22 - .L_21)
.L_21:
        /*0060*/ 	.word	0x00000000
        /*0064*/ 	.short	0x0005
        /*0066*/ 	.short	0x0028
        /*0068*/ 	.byte	0x00, 0xf4, 0x21, 0x00


	//----- nvinfo : EIATTR_KPARAM_INFO
	.align		4
.L_22:
        /*006c*/ 	.byte	0x04, 0x17
        /*006e*/ 	.short	(.L_24 - .L_23)
.L_23:
        /*0070*/ 	.word	0x00000000
        /*0074*/ 	.short	0x0004
        /*0076*/ 	.short	0x0020
        /*0078*/ 	.byte	0x00, 0xf4, 0x21, 0x00


	//----- nvinfo : EIATTR_KPARAM_INFO
	.align		4
.L_24:
        /*007c*/ 	.byte	0x04, 0x17
        /*007e*/ 	.short	(.L_26 - .L_25)
.L_25:
        /*0080*/ 	.word	0x00000000
        /*0084*/ 	.short	0x0003
        /*0086*/ 	.short	0x0018
        /*0088*/ 	.byte	0x00, 0xf4, 0x21, 0x00


	//----- nvinfo : EIATTR_KPARAM_INFO
	.align		4
.L_26:
        /*008c*/ 	.byte	0x04, 0x17
        /*008e*/ 	.short	(.L_28 - .L_27)
.L_27:
        /*0090*/ 	.word	0x00000000
        /*0094*/ 	.short	0x0002
        /*0096*/ 	.short	0x0010
        /*0098*/ 	.byte	0x00, 0xf4, 0x21, 0x00


	//----- nvinfo : EIATTR_KPARAM_INFO
	.align		4
.L_28:
        /*009c*/ 	.byte	0x04, 0x17
        /*009e*/ 	.short	(.L_30 - .L_29)
.L_29:
        /*00a0*/ 	.word	0x00000000
        /*00a4*/ 	.short	0x0001
        /*00a6*/ 	.short	0x0008
        /*00a8*/ 	.byte	0x00, 0xf4, 0x21, 0x00


	//----- nvinfo : EIATTR_KPARAM_INFO
	.align		4
.L_30:
        /*00ac*/ 	.byte	0x04, 0x17
        /*00ae*/ 	.short	(.L_32 - .L_31)
.L_31:
        /*00b0*/ 	.word	0x00000000
        /*00b4*/ 	.short	0x0000
        /*00b6*/ 	.short	0x0000
        /*00b8*/ 	.byte	0x00, 0xf4, 0x21, 0x00


	//----- nvinfo : EIATTR_MAXREG_COUNT
	.align		4
.L_32:
        /*00bc*/ 	.byte	0x03, 0x1b
        /*00be*/ 	.short	0x00ff


	//----- nvinfo : EIATTR_COOP_GROUP_MASK_REGIDS
	.align		4
        /*00c0*/ 	.byte	0x04, 0x29
        /*00c2*/ 	.short	(.L_34 - .L_33)


	//   ....[0]....
.L_33:
        /*00c4*/ 	.word	0xffffffff


	//   ....[1]....
        /*00c8*/ 	.word	0xffffffff


	//   ....[2]....
        /*00cc*/ 	.word	0xffffffff


	//   ....[3]....
        /*00d0*/ 	.word	0xffffffff


	//   ....[4]....
        /*00d4*/ 	.word	0xffffffff


	//   ....[5]....
        /*00d8*/ 	.word	0xffffffff


	//   ....[6]....
        /*00dc*/ 	.word	0xffffffff


	//   ....[7]....
        /*00e0*/ 	.word	0xffffffff


	//   ....[8]....
        /*00e4*/ 	.word	0xffffffff


	//   ....[9]....
        /*00e8*/ 	.word	0xffffffff


	//   ....[10]....
        /*00ec*/ 	.word	0xffffffff


	//   ....[11]....
        /*00f0*/ 	.word	0xffffffff


	//----- nvinfo : EIATTR_COOP_GROUP_INSTR_OFFSETS
	.align		4
.L_34:
        /*00f4*/ 	.byte	0x04, 0x28
        /*00f6*/ 	.short	(.L_36 - .L_35)


	//   ....[0]....
.L_35:
        /*00f8*/ 	.word	0x00000200


	//   ....[1]....
        /*00fc*/ 	.word	0x00000240


	//   ....[2]....
        /*0100*/ 	.word	0x00000290


	//   ....[3]....
        /*0104*/ 	.word	0x000002b0


	//   ....[4]....
        /*0108*/ 	.word	0x000002d0


	//   ....[5]....
        /*010c*/ 	.word	0x000002f0


	//   ....[6]....
        /*0110*/ 	.word	0x00000330


	//   ....[7]....
        /*0114*/ 	.word	0x00000350


	//   ....[8]....
        /*0118*/ 	.word	0x00000390


	//   ....[9]....
        /*011c*/ 	.word	0x00000400


	//   ....[10]....
        /*0120*/ 	.word	0x00000450


	//   ....[11]....
        /*0124*/ 	.word	0x000004e0


	//----- nvinfo : EIATTR_EXIT_INSTR_OFFSETS
	.align		4
.L_36:
        /*0128*/ 	.byte	0x04, 0x1c
        /*012a*/ 	.short	(.L_38 - .L_37)


	//   ....[0]....
.L_37:
        /*012c*/ 	.word	0x00000fe0


	//   ....[1]....
        /*0130*/ 	.word	0x00001020


	//----- nvinfo : EIATTR_REQNTID
	.align		4
.L_38:
        /*0134*/ 	.byte	0x04, 0x10
        /*0136*/ 	.short	(.L_40 - .L_39)
.L_39:
        /*0138*/ 	.word	0x00000040
        /*013c*/ 	.word	0x00000001
        /*0140*/ 	.word	0x00000001
.L_40:


//--------------------- .nv.callgraph             --------------------------
	.section	.nv.callgraph,"",@"SHT_CUDA_CALLGRAPH"
	.align	4
	.sectionentsize	8
	.align		4
        /*0000*/ 	.word	0x00000000
	.align		4
        /*0004*/ 	.word	0xffffffff
	.align		4
        /*0008*/ 	.word	0x00000000
	.align		4
        /*000c*/ 	.word	0xfffffffe
	.align		4
        /*0010*/ 	.word	0x00000000
	.align		4
        /*0014*/ 	.word	0xfffffffd
	.align		4
        /*0018*/ 	.word	0x00000000
	.align		4
        /*001c*/ 	.word	0xfffffffc


//--------------------- .nv.rel.action            --------------------------
	.section	.nv.rel.action,"",@"SHT_CUDA_RELOCINFO"
	.align	8
	.sectionentsize	8
        /*0000*/ 	.byte	0x73, 0x00, 0x00, 0x00, 0x00, 0x00, 0x00, 0x00, 0x00, 0x00, 0x00, 0x11, 0x25, 0x00, 0x05, 0x36


//--------------------- .nv.constant4             --------------------------
	.section	.nv.constant4,"a",@progbits
	.align	8
	.align		8
.nv.constant4:
        /*0000*/ 	.dword	_$_str


//--------------------- .nv.constant0.triton_red_fused__scaled_dot_product_flash_attention__to_copy_add_mean_mul_pow_rsqrt_2 --------------------------
	.section	.nv.constant0.triton_red_fused__scaled_dot_product_flash_attention__to_copy_add_mean_mul_pow_rsqrt_2,"a",@progbits
	.sectionflags	@""
	.align	4
.nv.constant0.triton_red_fused__scaled_dot_product_flash_attention__to_copy_add_mean_mul_pow_rsqrt_2:
	.zero		424


//--------------------- .text.triton_red_fused__scaled_dot_product_flash_attention__to_copy_add_mean_mul_pow_rsqrt_2 --------------------------
	.section	.text.triton_red_fused__scaled_dot_product_flash_attention__to_copy_add_mean_mul_pow_rsqrt_2,"ax",@progbits
	.sectionflags	@"SHF_BARRIERS=1"
	.sectioninfo	@"SHI_REGISTERS=47"
	.align	128
        .global         triton_red_fused__scaled_dot_product_flash_attention__to_copy_add_mean_mul_pow_rsqrt_2
        .type           triton_red_fused__scaled_dot_product_flash_attention__to_copy_add_mean_mul_pow_rsqrt_2,@function
        .size           triton_red_fused__scaled_dot_product_flash_attention__to_copy_add_mean_mul_pow_rsqrt_2,(.L_x_1 - triton_red_fused__scaled_dot_product_flash_attention__to_copy_add_mean_mul_pow_rsqrt_2)
        .other          triton_red_fused__scaled_dot_product_flash_attention__to_copy_add_mean_mul_pow_rsqrt_2,@"STO_CUDA_ENTRY STV_DEFAULT"
triton_red_fused__scaled_dot_product_flash_attention__to_copy_add_mean_mul_pow_rsqrt_2:
.text.triton_red_fused__scaled_dot_product_flash_attention__to_copy_add_mean_mul_pow_rsqrt_2:
[----:B------:R-:W-:Y:S02]  /*0000*/  MOV R1, c[0x0][0x28] ;  /* 0x00000a0000017a02 */ /* 0x000fe40000000f00 */
[----:B------:R-:W0:Y:S01]  /*0010*/  S2R R16, SR_CTAID.X ;  /* 0x0000000000107919 */ /* 0x000e220000002500 */
[----:B------:R-:W-:Y:S01]  /*0020*/  MOV R14, 0x2 ;  /* 0x00000002000e7802 */ /* 0x000fe20000000f00 */
[----:B------:R-:W-:Y:S02]  /*0030*/  ULDC.64 UR4, c[0x0][0x118] ;  /* 0x0000460000047ab9 */ /* 0x000fe40000000a00 */
[----:B------:R-:W1:Y:S01]  /*0040*/  S2R R7, SR_TID.X ;  /* 0x0000000000077919 */ /* 0x000e620000002100 */
[C---:B0-----:R-:W-:Y:S01]  /*0050*/  IMAD.HI R0, R16.reuse, 0x2aaaaaab, RZ ;  /* 0x2aaaaaab10007827 */ /* 0x041fe200078e02ff */
[----:B------:R-:W-:Y:S02]  /*0060*/  ISETP.GE.AND P0, PT, R16, 0x18180, PT ;  /* 0x000181801000780c */ /* 0x000fe40003f06270 */
[----:B-1----:R-:W-:Y:S02]  /*0070*/  SHF.L.U32 R15, R7, 0x1, RZ ;  /* 0x00000001070f7819 */ /* 0x002fe400000006ff */
[----:B------:R-:W-:-:S02]  /*0080*/  SHF.R.U32.HI R3, RZ, 0x1f, R0 ;  /* 0x0000001fff037819 */ /* 0x000fc40000011600 */
[----:B------:R-:W-:Y:S02]  /*0090*/  LOP3.LUT R15, R15, 0x7e, RZ, 0xc0, !PT ;  /* 0x0000007e0f0f7812 */ /* 0x000fe400078ec0ff */
[----:B------:R-:W-:-:S05]  /*00a0*/  LEA.HI.SX32 R5, R0, R3, 0x1e ;  /* 0x0000000300057211 */ /* 0x000fca00078ff2ff */
[----:B------:R-:W-:-:S04]  /*00b0*/  IMAD R0, R5, -0x18, R16 ;  /* 0xffffffe805007824 */ /* 0x000fc800078e0210 */
[----:B------:R-:W-:-:S04]  /*00c0*/  IMAD R0, R5, 0x48, R0 ;  /* 0x0000004805007824 */ /* 0x000fc800078e0200 */
[----:B------:R-:W-:Y:S01]  /*00d0*/  IMAD.SHL.U32 R8, R0, 0x80, RZ ;  /* 0x0000008000087824 */ /* 0x000fe200078e00ff */
[----:B------:R-:W-:-:S04]  /*00e0*/  MOV R0, RZ ;  /* 0x000000ff00007202 */ /* 0x000fc80000000f00 */
[----:B------:R-:W-:-:S04]  /*00f0*/  IADD3 R6, R8, 0xc00, RZ ;  /* 0x00000c0008067810 */ /* 0x000fc80007ffe0ff */
[----:B------:R-:W-:-:S05]  /*0100*/  LOP3.LUT R3, R6, R15, RZ, 0xfc, !PT ;  /* 0x0000000f06037212 */ /* 0x000fca00078efcff */
[----:B------:R-:W-:-:S05]  /*0110*/  IMAD.WIDE R2, R3, R14, c[0x0][0x160] ;  /* 0x0000580003027625 */ /* 0x000fca00078e020e */
[----:B------:R-:W2:Y:S01]  /*0120*/  @!P0 LDG.E.EL R0, [R2.64] ;  /* 0x0000000402008981 */ /* 0x000ea2000c2e1900 */
[----:B------:R-:W-:Y:S01]  /*0130*/  LOP3.LUT R11, R8, R15, RZ, 0xfc, !PT ;  /* 0x0000000f080b7212 */ /* 0x000fe200078efcff */
[----:B------:R-:W-:-:S04]  /*0140*/  IMAD.MOV.U32 R12, RZ, RZ, RZ ;  /* 0x000000ffff0c7224 */ /* 0x000fc800078e00ff */
[----:B------:R-:W-:-:S05]  /*0150*/  IMAD.WIDE R10, R11, R14, c[0x0][0x160] ;  /* 0x000058000b0a7625 */ /* 0x000fca00078e020e */
[----:B------:R-:W3:Y:S01]  /*0160*/  @!P0 LDG.E.EL R12, [R10.64] ;  /* 0x000000040a0c8981 */ /* 0x000ee2000c2e1900 */
[C---:B------:R-:W-:Y:S01]  /*0170*/  LOP3.LUT P3, RZ, R7.reuse, 0x1f, RZ, 0xc0, !PT ;  /* 0x0000001f07ff7812 */ /* 0x040fe2000786c0ff */
[----:B------:R-:W-:Y:S01]  /*0180*/  CS2R R26, SRZ ;  /* 0x00000000001a7805 */ /* 0x000fe2000001ff00 */
[----:B------:R-:W-:Y:S02]  /*0190*/  ISETP.GE.AND P4, PT, R7, 0x2, PT ;  /* 0x000000020700780c */ /* 0x000fe40003f86270 */
[----:B--2---:R-:W-:-:S04]  /*01a0*/  PRMT R9, R0, 0x7632, R9 ;  /* 0x0000763200097816 */ /* 0x004fc80000000009 */
[----:B------:R-:W-:Y:S02]  /*01b0*/  SHF.L.U32 R13, R9, 0x10, RZ ;  /* 0x00000010090d7819 */ /* 0x000fe400000006ff */
[----:B------:R-:W-:-:S03]  /*01c0*/  SHF.L.U32 R9, R0, 0x10, RZ ;  /* 0x0000001000097819 */ /* 0x000fc600000006ff */
[----:B------:R-:W-:-:S04]  /*01d0*/  FMUL R0, R13, R13 ;  /* 0x0000000d0d007220 */ /* 0x000fc80000400000 */
[----:B------:R-:W-:-:S05]  /*01e0*/  FFMA R0, R9, R9, R0 ;  /* 0x0000000909007223 */ /* 0x000fca0000000000 */
[----:B------:R-:W-:-:S05]  /*01f0*/  FSEL R9, R0, RZ, !P0 ;  /* 0x000000ff00097208 */ /* 0x000fca0004000000 */
[----:B------:R-:W0:Y:S02]  /*0200*/  SHFL.BFLY PT, R0, R9, 0x10, 0x1f ;  /* 0x0e001f0009007f89 */ /* 0x000e2400000e0000 */
[--C-:B0-----:R-:W-:Y:S01]  /*0210*/  FADD R13, R9, R0.reuse ;  /* 0x00000000090d7221 */ /* 0x101fe20000000000 */
[C---:B---3--:R-:W-:Y:S02]  /*0220*/  PRMT R0, R12.reuse, 0x7632, R0 ;  /* 0x000076320c007816 */ /* 0x048fe40000000000 */
[----:B------:R-:W-:Y:S02]  /*0230*/  SHF.L.U32 R12, R12, 0x10, RZ ;  /* 0x000000100c0c7819 */ /* 0x000fe400000006ff */
[----:B------:R-:W0:Y:S01]  /*0240*/  SHFL.BFLY PT, R18, R13, 0x8, 0x1f ;  /* 0x0d001f000d127f89 */ /* 0x000e2200000e0000 */
[----:B------:R-:W-:-:S04]  /*0250*/  IMAD.U32 R10, R0, 0x10000, RZ ;  /* 0x00010000000a7824 */ /* 0x000fc800078e00ff */
[----:B------:R-:W-:-:S04]  /*0260*/  FMUL R19, R10, R10 ;  /* 0x0000000a0a137220 */ /* 0x000fc80000400000 */
[----:B------:R-:W-:-:S05]  /*0270*/  FFMA R0, R12, R12, R19 ;  /* 0x0000000c0c007223 */ /* 0x000fca0000000013 */
[----:B------:R-:W-:-:S05]  /*0280*/  FSEL R19, R0, RZ, !P0 ;  /* 0x000000ff00137208 */ /* 0x000fca0004000000 */
[----:B------:R-:W1:Y:S01]  /*0290*/  SHFL.BFLY PT, R20, R19, 0x10, 0x1f ;  /* 0x0e001f0013147f89 */ /* 0x000e6200000e0000 */
[----:B0-----:R-:W-:-:S05]  /*02a0*/  FADD R18, R13, R18 ;  /* 0x000000120d127221 */ /* 0x001fca0000000000 */
[----:B------:R-:W0:Y:S01]  /*02b0*/  SHFL.BFLY PT, R11, R18, 0x4, 0x1f ;  /* 0x0c801f00120b7f89 */ /* 0x000e2200000e0000 */
[----:B-1----:R-:W-:-:S05]  /*02c0*/  FADD R20, R19, R20 ;  /* 0x0000001413147221 */ /* 0x002fca0000000000 */
[----:B------:R-:W1:Y:S01]  /*02d0*/  SHFL.BFLY PT, R13, R20, 0x8, 0x1f ;  /* 0x0d001f00140d7f89 */ /* 0x000e6200000e0000 */
[----:B0-----:R-:W-:-:S05]  /*02e0*/  FADD R11, R18, R11 ;  /* 0x0000000b120b7221 */ /* 0x001fca0000000000 */
[----:B------:R-:W0:Y:S01]  /*02f0*/  SHFL.BFLY PT, R0, R11, 0x2, 0x1f ;  /* 0x0c401f000b007f89 */ /* 0x000e2200000e0000 */
[----:B-1----:R-:W-:Y:S01]  /*0300*/  FADD R18, R20, R13 ;  /* 0x0000000d14127221 */ /* 0x002fe20000000000 */
[----:B------:R-:W-:-:S04]  /*0310*/  SHF.R.U32.HI R13, RZ, 0x3, R7 ;  /* 0x00000003ff0d7819 */ /* 0x000fc80000011607 */
[----:B------:R-:W-:Y:S01]  /*0320*/  LOP3.LUT R13, R13, 0x4, RZ, 0xc0, !PT ;  /* 0x000000040d0d7812 */ /* 0x000fe200078ec0ff */
[----:B------:R-:W1:Y:S01]  /*0330*/  SHFL.BFLY PT, R21, R18, 0x4, 0x1f ;  /* 0x0c801f0012157f89 */ /* 0x000e6200000e0000 */
[----:B0-----:R-:W-:-:S05]  /*0340*/  FADD R0, R11, R0 ;  /* 0x000000000b007221 */ /* 0x001fca0000000000 */
[----:B------:R-:W0:Y:S01]  /*0350*/  SHFL.BFLY PT, R9, R0, 0x1, 0x1f ;  /* 0x0c201f0000097f89 */ /* 0x000e2200000e0000 */
[----:B-1----:R-:W-:Y:S01]  /*0360*/  FADD R21, R18, R21 ;  /* 0x0000001512157221 */ /* 0x002fe20000000000 */
[----:B0-----:R-:W-:Y:S01]  /*0370*/  FADD R22, R0, R9 ;  /* 0x0000000900167221 */ /* 0x001fe20000000000 */
[----:B------:R-:W-:-:S03]  /*0380*/  LOP3.LUT R9, R7, 0x1, RZ, 0xc0, !PT ;  /* 0x0000000107097812 */ /* 0x000fc600078ec0ff */
[----:B------:R-:W0:Y:S01]  /*0390*/  SHFL.BFLY PT, R0, R21, 0x2, 0x1f ;  /* 0x0c401f0015007f89 */ /* 0x000e2200000e0000 */
[----:B------:R-:W-:-:S03]  /*03a0*/  ISETP.NE.U32.AND P1, PT, R9, 0x1, PT ;  /* 0x000000010900780c */ /* 0x000fc60003f25070 */
[----:B------:R-:W-:Y:S04]  /*03b0*/  @!P3 STS [R13], R22 ;  /* 0x000000160d00b388 */ /* 0x000fe80000000800 */
[----:B------:R-:W-:Y:S01]  /*03c0*/  BAR.SYNC.DEFER_BLOCKING 0x0 ;  /* 0x0000000000007b1d */ /* 0x000fe20000010000 */
[----:B------:R-:W-:Y:S01]  /*03d0*/  ISETP.LT.AND P2, PT, R7, 0x2, P1 ;  /* 0x000000020700780c */ /* 0x000fe20000f41270 */
[----:B0-----:R-:W-:Y:S01]  /*03e0*/  FADD R11, R21, R0 ;  /* 0x00000000150b7221 */ /* 0x001fe20000000000 */
[----:B------:R-:W-:-:S04]  /*03f0*/  MOV R21, 0x4 ;  /* 0x0000000400157802 */ /* 0x000fc80000000f00 */
[----:B------:R-:W0:Y:S04]  /*0400*/  SHFL.BFLY PT, R20, R11, 0x1, 0x1f ;  /* 0x0c201f000b147f89 */ /* 0x000e2800000e0000 */
[----:B------:R-:W1:Y:S01]  /*0410*/  @!P4 LDS R17, [R7.X4] ;  /* 0x000000000711c984 */ /* 0x000e620000004800 */
[----:B0-----:R-:W-:Y:S01]  /*0420*/  FADD R28, R11, R20 ;  /* 0x000000140b1c7221 */ /* 0x001fe20000000000 */
[----:B------:R-:W-:-:S04]  /*0430*/  IMAD R20, R5, 0x80, R15 ;  /* 0x0000008005147824 */ /* 0x000fc800078e020f */
[----:B------:R-:W-:Y:S01]  /*0440*/  IMAD.WIDE R22, R20, R21, c[0x0][0x178] ;  /* 0x00005e0014167625 */ /* 0x000fe200078e0215 */
[----:B-1----:R-:W0:Y:S02]  /*0450*/  SHFL.BFLY PT, R0, R17, 0x1, 0x1f ;  /* 0x0c201f0011007f89 */ /* 0x002e2400000e0000 */
[----:B0-----:R-:W-:-:S05]  /*0460*/  FADD R18, R17, R0 ;  /* 0x0000000011127221 */ /* 0x001fca0000000000 */
[----:B------:R-:W-:Y:S04]  /*0470*/  @P2 STS [R7.X4], R18 ;  /* 0x0000001207002388 */ /* 0x000fe80000004800 */
[----:B------:R-:W-:Y:S06]  /*0480*/  BAR.SYNC.DEFER_BLOCKING 0x0 ;  /* 0x0000000000007b1d */ /* 0x000fec0000010000 */
[----:B------:R-:W-:Y:S04]  /*0490*/  LDS R0, [RZ] ;  /* 0x00000000ff007984 */ /* 0x000fe80000000800 */
[----:B------:R-:W-:Y:S06]  /*04a0*/  BAR.SYNC.DEFER_BLOCKING 0x0 ;  /* 0x0000000000007b1d */ /* 0x000fec0000010000 */
[----:B------:R-:W-:Y:S04]  /*04b0*/  @!P3 STS [R13], R28 ;  /* 0x0000001c0d00b388 */ /* 0x000fe80000000800 */
[----:B------:R-:W-:Y:S06]  /*04c0*/  BAR.SYNC.DEFER_BLOCKING 0x0 ;  /* 0x0000000000007b1d */ /* 0x000fec0000010000 */
[----:B------:R-:W0:Y:S04]  /*04d0*/  @!P4 LDS R4, [R7.X4] ;  /* 0x000000000704c984 */ /* 0x000e280000004800 */
[----:B0-----:R-:W0:Y:S02]  /*04e0*/  SHFL.BFLY PT, R9, R4, 0x1, 0x1f ;  /* 0x0c201f0004097f89 */ /* 0x001e2400000e0000 */
[----:B0-----:R-:W-:-:S05]  /*04f0*/  FADD R24, R4, R9 ;  /* 0x0000000904187221 */ /* 0x001fca0000000000 */
[----:B------:R0:W-:Y:S04]  /*0500*/  @P2 STS [R7.X4], R24 ;  /* 0x0000001807002388 */ /* 0x0001e80000004800 */
[----:B------:R-:W-:Y:S06]  /*0510*/  BAR.SYNC.DEFER_BLOCKING 0x0 ;  /* 0x0000000000007b1d */ /* 0x000fec0000010000 */
[----:B------:R1:W2:Y:S01]  /*0520*/  @!P0 LDG.E.EL.64 R26, [R22.64] ;  /* 0x00000004161a8981 */ /* 0x0002a2000c2e1b00 */
[----:B------:R-:W-:Y:S01]  /*0530*/  IMAD.WIDE.U32 R18, R15, R14, c[0x0][0x168] ;  /* 0x00005a000f127625 */ /* 0x000fe200078e000e */
[----:B------:R-:W-:-:S02]  /*0540*/  CS2R R4, SRZ ;  /* 0x0000000000047805 */ /* 0x000fc4000001ff00 */
[----:B------:R-:W3:Y:S04]  /*0550*/  LDS R34, [RZ] ;  /* 0x00000000ff227984 */ /* 0x000ee80000000800 */
[----:B------:R4:W5:Y:S01]  /*0560*/  LDG.E.EL R38, [R18.64] ;  /* 0x0000000412267981 */ /* 0x000962000c2e1900 */
[----:B------:R-:W-:-:S05]  /*0570*/  IMAD.WIDE R20, R20, R21, c[0x0][0x170] ;  /* 0x00005c0014147625 */ /* 0x000fca00078e0215 */
[----:B------:R1:W5:Y:S01]  /*0580*/  @!P0 LDG.E.EL.64 R4, [R20.64] ;  /* 0x0000000414048981 */ /* 0x000362000c2e1b00 */
[----:B------:R-:W-:Y:S02]  /*0590*/  ISETP.LT.AND P2, PT, R16, 0x18180, P1 ;  /* 0x000181801000780c */ /* 0x000fe40000f41270 */
[----:B------:R-:W-:Y:S01]  /*05a0*/  LOP3.LUT R9, R8, 0x3e, R7, 0xf8, !PT ;  /* 0x0000003e08097812 */ /* 0x000fe200078ef807 */
[----:B------:R-:W-:Y:S01]  /*05b0*/  BAR.SYNC.DEFER_BLOCKING 0x0 ;  /* 0x0000000000007b1d */ /* 0x000fe20000010000 */
[----:B------:R-:W-:Y:S02]  /*05c0*/  SHF.R.S32.HI R28, RZ, 0x1f, R8 ;  /* 0x0000001fff1c7819 */ /* 0x000fe40000011408 */
[----:B0-----:R-:W-:Y:S02]  /*05d0*/  LEA R24, P3, R9, c[0x0][0x160], 0x1 ;  /* 0x0000580009187a11 */ /* 0x001fe400078608ff */
[----:B----4-:R-:W-:Y:S02]  /*05e0*/  LOP3.LUT R18, R7, 0x3f, RZ, 0xc0, !PT ;  /* 0x0000003f07127812 */ /* 0x010fe400078ec0ff */
[----:B------:R-:W-:-:S02]  /*05f0*/  PRMT R19, RZ, 0x7610, R19 ;  /* 0x00007610ff137816 */ /* 0x000fc40000000013 */
[----:B------:R-:W-:Y:S02]  /*0600*/  LEA.HI.X R25, R9, c[0x0][0x164], R28, 0x1, P3 ;  /* 0x0000590009197a11 */ /* 0x000fe400018f0c1c */
[----:B------:R-:W-:Y:S02]  /*0610*/  MOV R29, 0x3c000000 ;  /* 0x3c000000001d7802 */ /* 0x000fe40000000f00 */
[----:B------:R-:W-:Y:S02]  /*0620*/  LOP3.LUT R33, R8, 0x41, R18, 0xfe, !PT ;  /* 0x0000004108217812 */ /* 0x000fe400078efe12 */
[----:B------:R-:W-:Y:S02]  /*0630*/  MOV R17, RZ ;  /* 0x000000ff00117202 */ /* 0x000fe40000000f00 */
[----:B------:R-:W-:Y:S02]  /*0640*/  LOP3.LUT R11, R18, 0x41, RZ, 0xfc, !PT ;  /* 0x00000041120b7812 */ /* 0x000fe400078efcff */
[----:B------:R-:W-:Y:S01]  /*0650*/  ISETP.LT.AND P3, PT, R16, 0x18180, !P1 ;  /* 0x000181801000780c */ /* 0x000fe20004f61270 */
[----:B------:R-:W-:Y:S01]  /*0660*/  IMAD.WIDE R32, R33, R14, c[0x0][0x160] ;  /* 0x0000580021207625 */ /* 0x000fe200078e020e */
[----:B-1----:R-:W-:-:S02]  /*0670*/  PRMT R23, RZ, 0x7610, R23 ;  /* 0x00007610ff177816 */ /* 0x002fc40000000017 */
[----:B------:R-:W-:Y:S01]  /*0680*/  PRMT R22, RZ, 0x7610, R22 ;  /* 0x00007610ff167816 */ /* 0x000fe20000000016 */
[----:B---3--:R-:W-:Y:S01]  /*0690*/  FFMA R40, R34, R29, 9.9999999747524270788e-07 ;  /* 0x358637bd22287423 */ /* 0x008fe2000000001d */
[-C--:B------:R-:W-:Y:S01]  /*06a0*/  IMAD.WIDE.U32 R34, R15, R14.reuse, c[0x0][0x180] ;  /* 0x000060000f227625 */ /* 0x080fe200078e000e */
[----:B------:R-:W-:Y:S02]  /*06b0*/  PRMT R28, RZ, 0x7610, R28 ;  /* 0x00007610ff1c7816 */ /* 0x000fe4000000001c */
[----:B------:R-:W-:Y:S01]  /*06c0*/  LOP3.LUT R13, R7, 0x3e, RZ, 0xc0, !PT ;  /* 0x0000003e070d7812 */ /* 0x000fe200078ec0ff */
[-C--:B------:R-:W-:Y:S01]  /*06d0*/  IMAD.WIDE R30, R9, R14.reuse, c[0x0][0x160] ;  /* 0x00005800091e7625 */ /* 0x080fe200078e020e */
[----:B------:R-:W-:Y:S02]  /*06e0*/  PRMT R21, RZ, 0x7610, R21 ;  /* 0x00007610ff157816 */ /* 0x000fe40000000015 */
[----:B------:R-:W-:Y:S01]  /*06f0*/  PRMT R20, RZ, 0x7610, R20 ;  /* 0x00007610ff147816 */ /* 0x000fe20000000014 */
[----:B------:R-:W-:Y:S01]  /*0700*/  IMAD.WIDE.U32 R36, R13, R14, c[0x0][0x168] ;  /* 0x00005a000d247625 */ /* 0x000fe200078e000e */
[----:B------:R-:W-:-:S02]  /*0710*/  LOP3.LUT R41, R18, 0xc41, RZ, 0xfc, !PT ;  /* 0x00000c4112297812 */ /* 0x000fc400078efcff */
[----:B------:R-:W-:Y:S01]  /*0720*/  LOP3.LUT R7, R6, 0x3e, R7, 0xf8, !PT ;  /* 0x0000003e06077812 */ /* 0x000fe200078ef807 */
[----:B--2---:R0:W-:Y:S04]  /*0730*/  STS.64 [R15.X4], R26 ;  /* 0x0000001a0f007388 */ /* 0x0041e80000004a00 */
[----:B------:R-:W-:Y:S01]  /*0740*/  BAR.SYNC.DEFER_BLOCKING 0x0 ;  /* 0x0000000000007b1d */ /* 0x000fe20000010000 */
[----:B0-----:R-:W-:-:S05]  /*0750*/  LOP3.LUT R26, R18, 0x40, RZ, 0xfc, !PT ;  /* 0x00000040121a7812 */ /* 0x001fca00078efcff */
[----:B------:R0:W2:Y:S04]  /*0760*/  @P2 LDG.E.EL.U16 R19, [R24.64+0x2] ;  /* 0x0000020418132981 */ /* 0x0000a8000c2e1500 */
[----:B------:R1:W3:Y:S04]  /*0770*/  @!P0 LDG.E.EF R17, [R2.64] ;  /* 0x0000000402118981 */ /* 0x0002e8000c0e1900 */
[----:B------:R4:W2:Y:S01]  /*0780*/  @P2 LDG.E.EL.U16 R23, [R32.64] ;  /* 0x0000000420172981 */ /* 0x0008a2000c2e1500 */
[----:B0-----:R-:W-:-:S03]  /*0790*/  LOP3.LUT R25, R26, 0x7e, RZ, 0xc0, !PT ;  /* 0x0000007e1a197812 */ /* 0x001fc600078ec0ff */
[----:B------:R0:W2:Y:S01]  /*07a0*/  LDG.E.EL R34, [R34.64] ;  /* 0x0000000422227981 */ /* 0x0000a2000c2e1900 */
[----:B------:R-:W-:Y:S01]  /*07b0*/  LOP3.LUT R27, R8, R25, RZ, 0xfc, !PT ;  /* 0x00000019081b7212 */ /* 0x000fe200078efcff */
[-C--:B-1----:R-:W-:Y:S01]  /*07c0*/  IMAD.WIDE.U32 R2, R11, R14.reuse, c[0x0][0x168] ;  /* 0x00005a000b027625 */ /* 0x082fe200078e000e */
[----:B------:R-:W-:Y:S01]  /*07d0*/  PRMT R26, RZ, 0x7610, R26 ;  /* 0x00007610ff1a7816 */ /* 0x000fe2000000001a */
[----:B------:R5:W2:Y:S02]  /*07e0*/  @P2 LDG.E.EL.U16 R21, [R36.64+0x2] ;  /* 0x0000020424152981 */ /* 0x000aa4000c2e1500 */
[-C--:B----4-:R-:W-:Y:S02]  /*07f0*/  IMAD.WIDE R32, R27, R14.reuse, c[0x0][0x160] ;  /* 0x000058001b207625 */ /* 0x090fe400078e020e */
[----:B------:R1:W4:Y:S04]  /*0800*/  @P2 LDG.E.EL.U16 R22, [R2.64] ;  /* 0x0000000402162981 */ /* 0x000328000c2e1500 */
[----:B------:R0:W4:Y:S04]  /*0810*/  @P3 LDG.E.EL.U16 R28, [R32.64] ;  /* 0x00000004201c3981 */ /* 0x000128000c2e1500 */
[----:B------:R5:W4:Y:S01]  /*0820*/  @P3 LDG.E.EL.U16 R20, [R36.64] ;  /* 0x0000000424143981 */ /* 0x000b22000c2e1500 */
[----:B-1----:R-:W-:Y:S01]  /*0830*/  IMAD.WIDE.U32 R2, R25, R14, c[0x0][0x168] ;  /* 0x00005a0019027625 */ /* 0x002fe200078e000e */
[----:B------:R-:W-:Y:S01]  /*0840*/  PRMT R24, RZ, 0x7610, R24 ;  /* 0x00007610ff187816 */ /* 0x000fe20000000018 */
[----:B------:R-:W1:Y:S01]  /*0850*/  MUFU.RSQ R27, R40 ;  /* 0x00000028001b7308 */ /* 0x000e620000001400 */
[----:B0-----:R-:W-:Y:S04]  /*0860*/  LDS R32, [R18.X4] ;  /* 0x0000000012207984 */ /* 0x001fe80000004800 */
[----:B------:R0:W4:Y:S04]  /*0870*/  @P3 LDG.E.EL.U16 R26, [R2.64] ;  /* 0x00000004021a3981 */ /* 0x000128000c2e1500 */
[----:B------:R0:W4:Y:S01]  /*0880*/  @P3 LDG.E.EL.U16 R24, [R30.64] ;  /* 0x000000041e183981 */ /* 0x000122000c2e1500 */
[----:B-----5:R-:W-:-:S04]  /*0890*/  PRMT R36, R38, 0x7632, R36 ;  /* 0x0000763226247816 */ /* 0x020fc80000000024 */
[----:B------:R-:W-:Y:S01]  /*08a0*/  SHF.L.U32 R36, R36, 0x10, RZ ;  /* 0x0000001024247819 */ /* 0x000fe200000006ff */
[----:B-1----:R-:W-:Y:S01]  /*08b0*/  FMUL R39, R10, R27 ;  /* 0x0000001b0a277220 */ /* 0x002fe20000400000 */
[----:B0-----:R-:W-:-:S03]  /*08c0*/  IADD3 R31, R9, 0xc01, RZ ;  /* 0x00000c01091f7810 */ /* 0x001fc60007ffe0ff */
[----:B------:R-:W-:Y:S01]  /*08d0*/  FMUL R36, R36, R39 ;  /* 0x0000002724247220 */ /* 0x000fe20000400000 */
[----:B------:R-:W-:Y:S01]  /*08e0*/  IADD3 R39, R8, R41, RZ ;  /* 0x0000002908277210 */ /* 0x000fe20007ffe0ff */
[----:B------:R-:W-:Y:S02]  /*08f0*/  IMAD.WIDE R40, R31, R14, c[0x0][0x160] ;  /* 0x000058001f287625 */ /* 0x000fe400078e020e */
[----:B------:R-:W-:Y:S01]  /*0900*/  LDS R31, [R18.X4+0x100] ;  /* 0x00010000121f7984 */ /* 0x000fe20000004800 */
[----:B------:R-:W-:Y:S01]  /*0910*/  FMUL R37, R12, R27 ;  /* 0x0000001b0c257220 */ /* 0x000fe20000400000 */
[----:B------:R-:W-:-:S04]  /*0920*/  IMAD.U32 R38, R38, 0x10000, RZ ;  /* 0x0001000026267824 */ /* 0x000fc800078e00ff */
[----:B------:R-:W-:Y:S01]  /*0930*/  FMUL R37, R38, R37 ;  /* 0x0000002526257220 */ /* 0x000fe20000400000 */
[----:B------:R-:W-:-:S03]  /*0940*/  FMUL R9, R36, R5 ;  /* 0x0000000524097220 */ /* 0x000fc60000400000 */
[----:B------:R-:W-:Y:S01]  /*0950*/  FMUL R8, R37, R4 ;  /* 0x0000000425087220 */ /* 0x000fe20000400000 */
[----:B------:R-:W-:Y:S01]  /*0960*/  BAR.SYNC.DEFER_BLOCKING 0x0 ;  /* 0x0000000000007b1d */ /* 0x000fe20000010000 */
[----:B------:R-:W-:Y:S01]  /*0970*/  LOP3.LUT R43, R6, R25, RZ, 0xfc, !PT ;  /* 0x00000019062b7212 */ /* 0x000fe200078efcff */
[-C--:B------:R-:W-:Y:S01]  /*0980*/  IMAD.WIDE R2, R39, R14.reuse, c[0x0][0x160] ;  /* 0x0000580027027625 */ /* 0x080fe200078e020e */
[----:B------:R-:W-:Y:S02]  /*0990*/  PRMT R33, RZ, 0x7610, R33 ;  /* 0x00007610ff217816 */ /* 0x000fe40000000021 */
[----:B------:R-:W-:Y:S01]  /*09a0*/  PRMT R36, RZ, 0x7610, R36 ;  /* 0x00007610ff247816 */ /* 0x000fe20000000024 */
[----:B------:R0:W-:Y:S04]  /*09b0*/  STS.64 [R15.X4], R8 ;  /* 0x000000080f007388 */ /* 0x0001e80000004a00 */
[----:B------:R-:W-:Y:S01]  /*09c0*/  BAR.SYNC.DEFER_BLOCKING 0x0 ;  /* 0x0000000000007b1d */ /* 0x000fe20000010000 */
[----:B------:R-:W-:Y:S01]  /*09d0*/  PRMT R37, RZ, 0x7610, R37 ;  /* 0x00007610ff257816 */ /* 0x000fe20000000025 */
[----:B------:R-:W-:Y:S01]  /*09e0*/  IMAD.WIDE.U32 R10, R11, R14, c[0x0][0x180] ;  /* 0x000060000b0a7625 */ /* 0x000fe200078e000e */
[----:B------:R-:W-:-:S03]  /*09f0*/  PRMT R39, RZ, 0x7610, R39 ;  /* 0x00007610ff277816 */ /* 0x000fc60000000027 */
[----:B0-----:R-:W-:Y:S01]  /*0a00*/  IMAD.WIDE R8, R43, R14, c[0x0][0x160] ;  /* 0x000058002b087625 */ /* 0x001fe200078e020e */
[----:B------:R-:W-:-:S03]  /*0a10*/  PRMT R30, RZ, 0x7610, R30 ;  /* 0x00007610ff1e7816 */ /* 0x000fc6000000001e */
[----:B------:R-:W-:Y:S01]  /*0a20*/  IMAD.WIDE.U32 R42, R25, R14, c[0x0][0x180] ;  /* 0x00006000192a7625 */ /* 0x000fe200078e000e */
[----:B------:R-:W-:-:S03]  /*0a30*/  PRMT R35, RZ, 0x7610, R35 ;  /* 0x00007610ff237816 */ /* 0x000fc60000000023 */
[-C--:B------:R-:W-:Y:S01]  /*0a40*/  IMAD.WIDE R6, R7, R14.reuse, c[0x0][0x160] ;  /* 0x0000580007067625 */ /* 0x080fe200078e020e */
[----:B------:R0:W5:Y:S04]  /*0a50*/  @P2 LDG.E.EL.U16 R33, [R2.64] ;  /* 0x0000000402212981 */ /* 0x000168000c2e1500 */
[----:B------:R1:W5:Y:S04]  /*0a60*/  @P3 LDG.E.EL.U16 R36, [R8.64] ;  /* 0x0000000408243981 */ /* 0x000368000c2e1500 */
[----:B------:R0:W5:Y:S04]  /*0a70*/  @P2 LDG.E.EL.U16 R37, [R10.64] ;  /* 0x000000040a252981 */ /* 0x000168000c2e1500 */
[----:B------:R-:W5:Y:S04]  /*0a80*/  @P3 LDG.E.EL.U16 R39, [R42.64] ;  /* 0x000000042a273981 */ /* 0x000f68000c2e1500 */
[----:B------:R0:W5:Y:S04]  /*0a90*/  @P2 LDG.E.EL.U16 R30, [R40.64] ;  /* 0x00000004281e2981 */ /* 0x000168000c2e1500 */
[----:B------:R3:W5:Y:S01]  /*0aa0*/  @P3 LDG.E.EL.U16 R35, [R6.64] ;  /* 0x0000000406233981 */ /* 0x000762000c2e1500 */
[----:B------:R-:W-:Y:S01]  /*0ab0*/  PRMT R38, RZ, 0x7610, R38 ;  /* 0x00007610ff267816 */ /* 0x000fe20000000026 */
[----:B------:R-:W-:-:S02]  /*0ac0*/  IMAD.WIDE.U32 R12, R13, R14, c[0x0][0x180] ;  /* 0x000060000d0c7625 */ /* 0x000fc400078e000e */
[----:B------:R-:W1:Y:S01]  /*0ad0*/  LDS R25, [R18.X4] ;  /* 0x0000000012197984 */ /* 0x000e620000004800 */
[----:B0-----:R-:W-:-:S03]  /*0ae0*/  PRMT R40, RZ, 0x7610, R40 ;  /* 0x00007610ff287816 */ /* 0x001fc60000000028 */
[----:B------:R0:W5:Y:S04]  /*0af0*/  @P2 LDG.E.EL.U16 R38, [R12.64+0x2] ;  /* 0x000002040c262981 */ /* 0x000168000c2e1500 */
[----:B------:R0:W5:Y:S01]  /*0b00*/  @P3 LDG.E.EL.U16 R40, [R12.64] ;  /* 0x000000040c283981 */ /* 0x000162000c2e1500 */
[----:B------:R-:W-:-:S03]  /*0b10*/  FFMA R3, R0, R29, 9.9999999747524270788e-07 ;  /* 0x358637bd00037423 */ /* 0x000fc6000000001d */
[----:B------:R-:W0:Y:S03]  /*0b20*/  LDS R44, [R18.X4+0x100] ;  /* 0x00010000122c7984 */ /* 0x000e260000004800 */
[----:B------:R-:W0:Y:S01]  /*0b30*/  MUFU.RSQ R3, R3 ;  /* 0x0000000300037308 */ /* 0x000e220000001400 */
[C---:B---3--:R-:W-:Y:S02]  /*0b40*/  PRMT R6, R17.reuse, 0x7632, R6 ;  /* 0x0000763211067816 */ /* 0x048fe40000000006 */
[----:B0-----:R-:W-:Y:S01]  /*0b50*/  SHF.L.U32 R12, R17, 0x10, RZ ;  /* 0x00000010110c7819 */ /* 0x001fe200000006ff */
[----:B--2---:R-:W-:Y:S01]  /*0b60*/  IMAD.U32 R0, R23, 0x10000, RZ ;  /* 0x0001000017007824 */ /* 0x004fe200078e00ff */
[----:B------:R-:W-:Y:S02]  /*0b70*/  SHF.L.U32 R10, R6, 0x10, RZ ;  /* 0x00000010060a7819 */ /* 0x000fe400000006ff */
[----:B-1----:R-:W-:Y:S01]  /*0b80*/  PRMT R8, R34, 0x7632, R8 ;  /* 0x0000763222087816 */ /* 0x002fe20000000008 */
[----:B------:R-:W-:Y:S01]  /*0b90*/  FMUL R0, R0, R27 ;  /* 0x0000001b00007220 */ /* 0x000fe20000400000 */
[----:B------:R-:W-:Y:S01]  /*0ba0*/  SHF.L.U32 R11, R34, 0x10, RZ ;  /* 0x00000010220b7819 */ /* 0x000fe200000006ff */
[----:B------:R-:W-:-:S02]  /*0bb0*/  FMUL R6, R3, R12 ;  /* 0x0000000c03067220 */ /* 0x000fc40000400000 */
[----:B------:R-:W-:Y:S01]  /*0bc0*/  IMAD.U32 R13, R8, 0x10000, RZ ;  /* 0x00010000080d7824 */ /* 0x000fe200078e00ff */
[----:B----4-:R-:W-:Y:S01]  /*0bd0*/  SHF.L.U32 R7, R22, 0x10, RZ ;  /* 0x0000001016077819 */ /* 0x010fe200000006ff */
[----:B------:R-:W-:Y:S01]  /*0be0*/  FMUL R8, R3, R10 ;  /* 0x0000000a03087220 */ /* 0x000fe20000400000 */
[----:B------:R-:W-:-:S03]  /*0bf0*/  IMAD.U32 R28, R28, 0x10000, RZ ;  /* 0x000100001c1c7824 */ /* 0x000fc600078e00ff */
[----:B------:R-:W-:Y:S01]  /*0c00*/  FFMA R0, -R0, R7, RZ ;  /* 0x0000000700007223 */ /* 0x000fe200000001ff */
[----:B------:R-:W-:Y:S01]  /*0c10*/  FMUL R11, R6, R11 ;  /* 0x0000000b060b7220 */ /* 0x000fe20000400000 */
[----:B------:R-:W-:Y:S01]  /*0c20*/  FMUL R8, R8, R13 ;  /* 0x0000000d08087220 */ /* 0x000fe20000400000 */
[----:B------:R-:W-:Y:S02]  /*0c30*/  FMUL R28, R28, R27 ;  /* 0x0000001b1c1c7220 */ /* 0x000fe40000400000 */
[----:B------:R-:W-:Y:S01]  /*0c40*/  FMUL R6, R11, R4 ;  /* 0x000000040b067220 */ /* 0x000fe20000400000 */
[----:B------:R-:W-:-:S05]  /*0c50*/  SHF.L.U32 R7, R26, 0x10, RZ ;  /* 0x000000101a077819 */ /* 0x000fca00000006ff */
[----:B------:R-:W-:Y:S01]  /*0c60*/  @!P1 FMUL R0, R28, R7 ;  /* 0x000000071c009220 */ /* 0x000fe20000400000 */
[----:B------:R-:W-:Y:S01]  /*0c70*/  FMUL R7, R8, R5 ;  /* 0x0000000508077220 */ /* 0x000fe20000400000 */
[----:B------:R-:W-:Y:S01]  /*0c80*/  BAR.SYNC.DEFER_BLOCKING 0x0 ;  /* 0x0000000000007b1d */ /* 0x000fe20000010000 */
[----:B------:R-:W-:Y:S02]  /*0c90*/  SHF.L.U32 R2, R19, 0x10, RZ ;  /* 0x0000001013027819 */ /* 0x000fe400000006ff */
[----:B------:R-:W-:Y:S01]  /*0ca0*/  SHF.L.U32 R24, R24, 0x10, RZ ;  /* 0x0000001018187819 */ /* 0x000fe200000006ff */
[----:B------:R-:W-:Y:S01]  /*0cb0*/  IMAD.U32 R21, R21, 0x10000, RZ ;  /* 0x0001000015157824 */ /* 0x000fe200078e00ff */
[----:B------:R-:W-:Y:S01]  /*0cc0*/  SHF.L.U32 R9, R20, 0x10, RZ ;  /* 0x0000001014097819 */ /* 0x000fe200000006ff */
[----:B------:R0:W-:Y:S04]  /*0cd0*/  STS.64 [R15.X4], R6 ;  /* 0x000000060f007388 */ /* 0x0001e80000004a00 */
[----:B------:R-:W-:Y:S01]  /*0ce0*/  BAR.SYNC.DEFER_BLOCKING 0x0 ;  /* 0x0000000000007b1d */ /* 0x000fe20000010000 */
[-C--:B------:R-:W-:Y:S01]  /*0cf0*/  FMUL R2, R2, R27.reuse ;  /* 0x0000001b02027220 */ /* 0x080fe20000400000 */
[----:B------:R-:W-:-:S03]  /*0d00*/  FMUL R24, R24, R27 ;  /* 0x0000001b18187220 */ /* 0x000fc60000400000 */
[----:B------:R-:W-:Y:S01]  /*0d10*/  FFMA R2, -R2, R21, RZ ;  /* 0x0000001502027223 */ /* 0x000fe200000001ff */
[----:B------:R-:W-:-:S04]  /*0d20*/  @!P1 FMUL R2, R24, R9 ;  /* 0x0000000918029220 */ /* 0x000fc80000400000 */
[----:B------:R-:W-:Y:S01]  /*0d30*/  FFMA R25, R32, R2, R25 ;  /* 0x0000000220197223 */ /* 0x000fe20000000019 */
[----:B------:R-:W-:Y:S01]  /*0d40*/  FFMA R2, R31, R0, R44 ;  /* 0x000000001f027223 */ /* 0x000fe2000000002c */
[----:B------:R-:W-:Y:S04]  /*0d50*/  LDS R9, [R18.X4] ;  /* 0x0000000012097984 */ /* 0x000fe80000004800 */
[----:B------:R-:W1:Y:S01]  /*0d60*/  LDS R8, [R18.X4+0x100] ;  /* 0x0001000012087984 */ /* 0x000e620000004800 */
[----:B------:R-:W-:Y:S02]  /*0d70*/  SHF.L.U32 R5, R18, 0x2, RZ ;  /* 0x0000000212057819 */ /* 0x000fe400000006ff */
[----:B------:R-:W-:-:S03]  /*0d80*/  F2FP.BF16.PACK_AB R2, R2, R25 ;  /* 0x000000190202723e */ /* 0x000fc600000010ff */
[----:B------:R-:W-:Y:S01]  /*0d90*/  IMAD R10, R18, -0x2, R5 ;  /* 0xfffffffe120a7824 */ /* 0x000fe200078e0205 */
[C---:B------:R-:W-:Y:S01]  /*0da0*/  PRMT R12, R2.reuse, 0x7610, R12 ;  /* 0x00007610020c7816 */ /* 0x040fe2000000000c */
[----:B------:R-:W-:Y:S01]  /*0db0*/  BAR.SYNC.DEFER_BLOCKING 0x0 ;  /* 0x0000000000007b1d */ /* 0x000fe20000010000 */
[----:B------:R-:W-:Y:S02]  /*0dc0*/  PRMT R13, R2, 0x7632, R13 ;  /* 0x00007632020d7816 */ /* 0x000fe4000000000d */
[----:B------:R-:W-:-:S03]  /*0dd0*/  SHF.L.U32 R0, R15, 0x2, RZ ;  /* 0x000000020f007819 */ /* 0x000fc600000006ff */
[----:B------:R-:W-:Y:S04]  /*0de0*/  STS.U16 [R10], R12 ;  /* 0x0000000c0a007388 */ /* 0x000fe80000000400 */
[----:B------:R2:W-:Y:S01]  /*0df0*/  STS.U16 [R10+0x80], R13 ;  /* 0x0000800d0a007388 */ /* 0x0005e20000000400 */
[----:B------:R-:W-:-:S03]  /*0e00*/  IMAD R11, R15, -0x2, R0 ;  /* 0xfffffffe0f0b7824 */ /* 0x000fc600078e0200 */
[----:B------:R-:W-:Y:S01]  /*0e10*/  BAR.SYNC.DEFER_BLOCKING 0x0 ;  /* 0x0000000000007b1d */ /* 0x000fe20000010000 */
[----:B-----5:R-:W-:Y:S01]  /*0e20*/  IMAD.U32 R2, R33, 0x10000, RZ ;  /* 0x0001000021027824 */ /* 0x020fe200078e00ff */
[----:B------:R-:W-:-:S04]  /*0e30*/  SHF.L.U32 R36, R36, 0x10, RZ ;  /* 0x0000001024247819 */ /* 0x000fc800000006ff */
[----:B------:R-:W3:Y:S01]  /*0e40*/  LDS R7, [R11] ;  /* 0x000000000b077984 */ /* 0x000ee20000000800 */
[----:B------:R-:W-:Y:S01]  /*0e50*/  IMAD.U32 R37, R37, 0x10000, RZ ;  /* 0x0001000025257824 */ /* 0x000fe200078e00ff */
[----:B------:R-:W-:Y:S01]  /*0e60*/  FMUL R2, R3, R2 ;  /* 0x0000000203027220 */ /* 0x000fe20000400000 */
[----:B------:R-:W-:Y:S01]  /*0e70*/  SHF.L.U32 R39, R39, 0x10, RZ ;  /* 0x0000001027277819 */ /* 0x000fe200000006ff */
[----:B------:R-:W-:Y:S01]  /*0e80*/  FMUL R36, R3, R36 ;  /* 0x0000002403247220 */ /* 0x000fe20000400000 */
[----:B------:R-:W-:Y:S01]  /*0e90*/  SHF.L.U32 R0, R30, 0x10, RZ ;  /* 0x000000101e007819 */ /* 0x000fe200000006ff */
[----:B------:R-:W-:Y:S01]  /*0ea0*/  FFMA R2, -R2, R37, RZ ;  /* 0x0000002502027223 */ /* 0x000fe200000001ff */
[----:B------:R-:W-:Y:S01]  /*0eb0*/  SHF.L.U32 R4, R35, 0x10, RZ ;  /* 0x0000001023047819 */ /* 0x000fe200000006ff */
[----:B------:R-:W-:Y:S01]  /*0ec0*/  @!P1 FMUL R2, R36, R39 ;  /* 0x0000002724029220 */ /* 0x000fe20000400000 */
[----:B0-----:R-:W-:Y:S01]  /*0ed0*/  LEA R15, R16, R15, 0x7 ;  /* 0x0000000f100f7211 */ /* 0x001fe200078e38ff */
[----:B------:R-:W-:-:S02]  /*0ee0*/  FMUL R0, R3, R0 ;  /* 0x0000000003007220 */ /* 0x000fc40000400000 */
[----:B--2---:R-:W-:Y:S01]  /*0ef0*/  FMUL R13, R3, R4 ;  /* 0x00000004030d7220 */ /* 0x004fe20000400000 */
[----:B-1----:R-:W-:Y:S01]  /*0f00*/  FFMA R31, R31, R2, R8 ;  /* 0x000000021f1f7223 */ /* 0x002fe20000000008 */
[----:B------:R-:W-:Y:S01]  /*0f10*/  IMAD.WIDE R2, R15, R14, c[0x0][0x188] ;  /* 0x000062000f027625 */ /* 0x000fe200078e020e */
[----:B------:R-:W-:Y:S02]  /*0f20*/  SHF.L.U32 R5, R38, 0x10, RZ ;  /* 0x0000001026057819 */ /* 0x000fe400000006ff */
[----:B------:R-:W-:-:S03]  /*0f30*/  SHF.L.U32 R40, R40, 0x10, RZ ;  /* 0x0000001028287819 */ /* 0x000fc600000006ff */
[----:B------:R-:W-:Y:S02]  /*0f40*/  FFMA R5, -R0, R5, RZ ;  /* 0x0000000500057223 */ /* 0x000fe400000001ff */
[----:B------:R-:W-:-:S04]  /*0f50*/  @!P1 FMUL R5, R13, R40 ;  /* 0x000000280d059220 */ /* 0x000fc80000400000 */
[----:B------:R-:W-:Y:S01]  /*0f60*/  FFMA R0, R32, R5, R9 ;  /* 0x0000000520007223 */ /* 0x000fe20000000009 */
[----:B---3--:R0:W-:Y:S04]  /*0f70*/  @!P0 STG.E [R2.64], R7 ;  /* 0x0000000702008986 */ /* 0x0081e8000c101904 */
[----:B------:R-:W-:Y:S01]  /*0f80*/  F2FP.BF16.PACK_AB R0, R31, R0 ;  /* 0x000000001f00723e */ /* 0x000fe200000010ff */
[----:B------:R-:W-:Y:S03]  /*0f90*/  BAR.SYNC.DEFER_BLOCKING 0x0 ;  /* 0x0000000000007b1d */ /* 0x000fe60000010000 */
[----:B------:R-:W-:-:S03]  /*0fa0*/  PRMT R5, R0, 0x7632, R5 ;  /* 0x0000763200057816 */ /* 0x000fc60000000005 */
[----:B------:R0:W-:Y:S04]  /*0fb0*/  STS.U16 [R10], R0 ;  /* 0x000000000a007388 */ /* 0x0001e80000000400 */
[----:B------:R0:W-:Y:S04]  /*0fc0*/  STS.U16 [R10+0x80], R5 ;  /* 0x000080050a007388 */ /* 0x0001e80000000400 */
[----:B------:R-:W-:Y:S06]  /*0fd0*/  BAR.SYNC.DEFER_BLOCKING 0x0 ;  /* 0x0000000000007b1d */ /* 0x000fec0000010000 */
[----:B------:R-:W-:Y:S05]  /*0fe0*/  @P0 EXIT ;  /* 0x000000000000094d */ /* 0x000fea0003800000 */
[----:B0-----:R-:W0:Y:S01]  /*0ff0*/  LDS R11, [R11] ;  /* 0x000000000b0b7984 */ /* 0x001e220000000800 */
[----:B------:R-:W-:-:S05]  /*1000*/  IMAD.WIDE R14, R15, R14, c[0x0][0x190] ;  /* 0x000064000f0e7625 */ /* 0x000fca00078e020e */
[----:B0-----:R-:W-:Y:S01]  /*1010*/  STG.E [R14.64], R11 ;  /* 0x0000000b0e007986 */ /* 0x001fe2000c101904 */
[----:B------:R-:W-:Y:S05]  /*1020*/  EXIT ;  /* 0x000000000000794d */ /* 0x000fea0003800000 */
.L_x_0:
[----:B------:R-:W-:-:S00]  /*1030*/  BRA `(.L_x_0) ;  /* 0xfffffff000007947 */ /* 0x000fc0000383ffff */
[----:B------:R-:W-:-:S00]  /*1040*/  NOP ;  /* 0x0000000000007918 */ /* 0x000fc00000000000 */
        /* <DEDUP_REMOVED lines=11> */
.L_x_1:


//--------------------- .nv.global.init           --------------------------
	.section	.nv.global.init,"aw",@progbits
.nv.global.init:
	.type		_$_str,@object
	.size		_$_str,(.L_0 - _$_str)
_$_str:
        /*0000*/ 	.byte	0x5f, 0x5f, 0x43, 0x55, 0x44, 0x41, 0x5f, 0x46, 0x54, 0x5a, 0x00
.L_0:


//--------------------- .nv.shared.triton_red_fused__scaled_dot_product_flash_attention__to_copy_add_mean_mul_pow_rsqrt_2 --------------------------
	.section	.nv.shared.triton_red_fused__scaled_dot_product_flash_attention__to_copy_add_mean_mul_pow_rsqrt_2,"aw",@nobits
	.sectionflags	@""
	.align	16
